	.headerflags	@"EF_CUDA_TEXMODE_UNIFIED EF_CUDA_64BIT_ADDRESS EF_CUDA_ACCELERATORS EF_CUDA_SM90 EF_CUDA_VIRTUAL_SM(EF_CUDA_SM90)"
	.elftype	@"ET_EXEC"


//--------------------- .nv.info                  --------------------------
	.section	.nv.info,"",@"SHT_CUDA_INFO"
	.align	4


	//----- nvinfo : EIATTR_REGCOUNT
	.align		4
        /*0000*/ 	.byte	0x04, 0x2f
        /*0002*/ 	.short	(.L_1 - .L_0)
	.align		4
.L_0:
        /*0004*/ 	.word	index@(triton_poi_fused_avg_pool2d_51)
        /*0008*/ 	.word	0x0000000e


	//----- nvinfo : EIATTR_MIN_STACK_SIZE
	.align		4
.L_1:
        /*000c*/ 	.byte	0x04, 0x12
        /*000e*/ 	.short	(.L_3 - .L_2)
	.align		4
.L_2:
        /*0010*/ 	.word	index@(triton_poi_fused_avg_pool2d_51)
        /*0014*/ 	.word	0x00000000


	//----- nvinfo : EIATTR_FRAME_SIZE
	.align		4
.L_3:
        /*0018*/ 	.byte	0x04, 0x11
        /*001a*/ 	.short	(.L_5 - .L_4)
	.align		4
.L_4:
        /*001c*/ 	.word	index@(triton_poi_fused_avg_pool2d_51)
        /*0020*/ 	.word	0x00000000


	//----- nvinfo : EIATTR_MIN_STACK_SIZE
	.align		4
.L_5:
        /*0024*/ 	.byte	0x04, 0x12
        /*0026*/ 	.short	(.L_7 - .L_6)
	.align		4
.L_6:
        /*0028*/ 	.word	index@(triton_poi_fused_avg_pool2d_51)
        /*002c*/ 	.word	0x00000000
.L_7:


//--------------------- .nv.info.triton_poi_fused_avg_pool2d_51 --------------------------
	.section	.nv.info.triton_poi_fused_avg_pool2d_51,"",@"SHT_CUDA_INFO"
	.sectionflags	@""
	.align	4


	//----- nvinfo : EIATTR_CUDA_API_VERSION
	.align		4
        /*0000*/ 	.byte	0x04, 0x37
        /*0002*/ 	.short	(.L_9 - .L_8)
.L_8:
        /*0004*/ 	.word	0x0000007c


	//----- nvinfo : EIATTR_KPARAM_INFO
	.align		4
.L_9:
        /*0008*/ 	.byte	0x04, 0x17
        /*000a*/ 	.short	(.L_11 - .L_10)
.L_10:
        /*000c*/ 	.word	0x00000000
        /*0010*/ 	.short	0x0002
        /*0012*/ 	.short	0x0010
        /*0014*/ 	.byte	0x00, 0xf0, 0x11, 0x00


	//----- nvinfo : EIATTR_KPARAM_INFO
	.align		4
.L_11:
        /*0018*/ 	.byte	0x04, 0x17
        /*001a*/ 	.short	(.L_13 - .L_12)
.L_12:
        /*001c*/ 	.word	0x00000000
        /*0020*/ 	.short	0x0001
        /*0022*/ 	.short	0x0008
        /*0024*/ 	.byte	0x00, 0xf4, 0x21, 0x00


	//----- nvinfo : EIATTR_KPARAM_INFO
	.align		4
.L_13:
        /*0028*/ 	.byte	0x04, 0x17
        /*002a*/ 	.short	(.L_15 - .L_14)
.L_14:
        /*002c*/ 	.word	0x00000000
        /*0030*/ 	.short	0x0000
        /*0032*/ 	.short	0x0000
        /*0034*/ 	.byte	0x00, 0xf4, 0x21, 0x00


	//----- nvinfo : EIATTR_SPARSE_MMA_MASK
	.align		4
.L_15:
        /*0038*/ 	.byte	0x03, 0x50
        /*003a*/ 	.short	0x0000


	//----- nvinfo : EIATTR_MAXREG_COUNT
	.align		4
        /*003c*/ 	.byte	0x03, 0x1b
        /*003e*/ 	.short	0x00ff


	//----- nvinfo : EIATTR_EXIT_INSTR_OFFSETS
	.align		4
        /*0040*/ 	.byte	0x04, 0x1c
        /*0042*/ 	.short	(.L_17 - .L_16)


	//   ....[0]....
.L_16:
        /*0044*/ 	.word	0x000001b0


	//   ....[1]....
        /*0048*/ 	.word	0x000001d0


	//----- nvinfo : EIATTR_REQNTID
	.align		4
.L_17:
        /*004c*/ 	.byte	0x04, 0x10
        /*004e*/ 	.short	(.L_19 - .L_18)
.L_18:
        /*0050*/ 	.word	0x00000080
        /*0054*/ 	.word	0x00000001
        /*0058*/ 	.word	0x00000001


	//----- nvinfo : EIATTR_CRS_STACK_SIZE
	.align		4
.L_19:
        /*005c*/ 	.byte	0x04, 0x1e
        /*005e*/ 	.short	(.L_21 - .L_20)
.L_20:
        /*0060*/ 	.word	0x00000000


	//----- nvinfo : EIATTR_CBANK_PARAM_SIZE
	.align		4
.L_21:
        /*0064*/ 	.byte	0x03, 0x19
        /*0066*/ 	.short	0x0014


	//----- nvinfo : EIATTR_PARAM_CBANK
	.align		4
        /*0068*/ 	.byte	0x04, 0x0a
        /*006a*/ 	.short	(.L_23 - .L_22)
	.align		4
.L_22:
        /*006c*/ 	.word	index@(.nv.constant0.triton_poi_fused_avg_pool2d_51)
        /*0070*/ 	.short	0x0210
        /*0072*/ 	.short	0x0014


	//----- nvinfo : EIATTR_SW_WAR
	.align		4
.L_23:
        /*0074*/ 	.byte	0x04, 0x36
        /*0076*/ 	.short	(.L_25 - .L_24)
.L_24:
        /*0078*/ 	.word	0x00000008
.L_25:


//--------------------- .nv.callgraph             --------------------------
	.section	.nv.callgraph,"",@"SHT_CUDA_CALLGRAPH"
	.align	4
	.sectionentsize	8
	.align		4
        /*0000*/ 	.word	0x00000000
	.align		4
        /*0004*/ 	.word	0xffffffff
	.align		4
        /*0008*/ 	.word	0x00000000
	.align		4
        /*000c*/ 	.word	0xfffffffe
	.align		4
        /*0010*/ 	.word	0x00000000
	.align		4
        /*0014*/ 	.word	0xfffffffd
	.align		4
        /*0018*/ 	.word	0x00000000
	.align		4
        /*001c*/ 	.word	0xfffffffc


//--------------------- .text.triton_poi_fused_avg_pool2d_51 --------------------------
	.section	.text.triton_poi_fused_avg_pool2d_51,"ax",@progbits
	.align	128
        .global         triton_poi_fused_avg_pool2d_51
        .type           triton_poi_fused_avg_pool2d_51,@function
        .size           triton_poi_fused_avg_pool2d_51,(.L_x_3 - triton_poi_fused_avg_pool2d_51)
        .other          triton_poi_fused_avg_pool2d_51,@"STO_CUDA_ENTRY STV_DEFAULT"
triton_poi_fused_avg_pool2d_51:
.text.triton_poi_fused_avg_pool2d_51:
[----:B------:R-:W0:Y:S02]  /*0000*/  LDC R1, c[0x0][0x28] ;  /* 0x00000a00ff017b82 */ /* 0x000e240000000800 */
[----:B------:R-:W1:Y:S01]  /*0010*/  S2R R0, SR_TID.X ;  /* 0x0000000000007919 */ /* 0x000e620000002100 */
[----:B------:R-:W2:Y:S01]  /*0020*/  LDC.64 R4, c[0x0][0x218] ;  /* 0x00008600ff047b82 */ /* 0x000ea20000000a00 */
[----:B------:R-:W-:Y:S01]  /*0030*/  ULDC.64 UR4, c[0x0][0x208] ;  /* 0x0000820000047ab9 */ /* 0x000fe20000000a00 */
[----:B------:R-:W-:Y:S01]  /*0040*/  BSSY B0, `(.L_x_0) ;  /* 0x0000016000007945 */ /* 0x000fe20003800000 */
[----:B------:R-:W3:Y:S05]  /*0050*/  S2R R7, SR_CTAID.X ;  /* 0x0000000000077919 */ /* 0x000eea0000002500 */
[----:B------:R-:W4:Y:S01]  /*0060*/  LDC.64 R2, c[0x0][0x210] ;  /* 0x00008400ff027b82 */ /* 0x000f220000000a00 */
[----:B-1----:R-:W-:-:S05]  /*0070*/  IMAD.SHL.U32 R0, R0, 0x2, RZ ;  /* 0x0000000200007824 */ /* 0x002fca00078e00ff */
[----:B------:R-:W-:-:S04]  /*0080*/  LOP3.LUT R0, R0, 0xfe, RZ, 0xc0, !PT ;  /* 0x000000fe00007812 */ /* 0x000fc800078ec0ff */
[----:B---3--:R-:W-:-:S04]  /*0090*/  LEA R7, R7, R0, 0x8 ;  /* 0x0000000007077211 */ /* 0x008fc800078e40ff */
[C---:B------:R-:W-:Y:S01]  /*00a0*/  ISETP.GE.AND P0, PT, R7.reuse, 0x2100, PT ;  /* 0x000021000700780c */ /* 0x040fe20003f06270 */
[----:B------:R-:W-:-:S04]  /*00b0*/  IMAD.HI R0, R7, 0x3e0f83e1, RZ ;  /* 0x3e0f83e107007827 */ /* 0x000fc800078e02ff */
[----:B--2---:R-:W-:Y:S01]  /*00c0*/  IMAD.WIDE R4, R7, 0x4, R4 ;  /* 0x0000000407047825 */ /* 0x004fe200078e0204 */
[----:B------:R-:W-:-:S04]  /*00d0*/  SHF.R.U32.HI R9, RZ, 0x1f, R0 ;  /* 0x0000001fff097819 */ /* 0x000fc80000011600 */
[CC--:B------:R-:W-:Y:S02]  /*00e0*/  LEA.HI.SX32 R6, R0.reuse, R9.reuse, 0x19 ;  /* 0x0000000900067211 */ /* 0x0c0fe400078fcaff */
[----:B------:R-:W-:Y:S02]  /*00f0*/  LEA.HI.SX32 R11, R0, R9, 0x18 ;  /* 0x00000009000b7211 */ /* 0x000fe400078fc2ff */
[C---:B------:R-:W-:Y:S01]  /*0100*/  LEA.HI R8, R6.reuse, R6, RZ, 0x1 ;  /* 0x0000000606087211 */ /* 0x040fe200078f08ff */
[----:B------:R-:W-:-:S03]  /*0110*/  IMAD R0, R6, -0x210, R7 ;  /* 0xfffffdf006007824 */ /* 0x000fc600078e0207 */
[----:B------:R-:W-:Y:S01]  /*0120*/  LOP3.LUT R9, R8, 0xfffffffe, RZ, 0xc0, !PT ;  /* 0xfffffffe08097812 */ /* 0x000fe200078ec0ff */
[----:B------:R-:W-:-:S04]  /*0130*/  IMAD R0, R11, 0x1080, R0 ;  /* 0x000010800b007824 */ /* 0x000fc800078e0200 */
[----:B------:R-:W-:Y:S01]  /*0140*/  IMAD.IADD R9, R6, 0x1, -R9 ;  /* 0x0000000106097824 */ /* 0x000fe200078e0a09 */
[----:B------:R-:W-:-:S03]  /*0150*/  CS2R R6, SRZ ;  /* 0x0000000000067805 */ /* 0x000fc6000001ff00 */
[----:B------:R-:W-:-:S04]  /*0160*/  IMAD R9, R9, 0x420, R0 ;  /* 0x0000042009097824 */ /* 0x000fc800078e0200 */
[----:B----4-:R-:W-:Y:S01]  /*0170*/  IMAD.WIDE R2, R9, 0x4, R2 ;  /* 0x0000000409027825 */ /* 0x010fe200078e0202 */
[----:B------:R-:W-:Y:S06]  /*0180*/  @P0 BRA `(.L_x_1) ;  /* 0x0000000000040947 */ /* 0x000fec0003800000 */
[----:B------:R1:W5:Y:S02]  /*0190*/  LDG.E.64 R6, desc[UR4][R2.64] ;  /* 0x0000000402067981 */ /* 0x000364000c1e1b00 */
.L_x_1:
[----:B------:R-:W-:Y:S05]  /*01a0*/  BSYNC B0 ;  /* 0x0000000000007941 */ /* 0x000fea0003800000 */
.L_x_0:
[----:B------:R-:W-:Y:S05]  /*01b0*/  @P0 EXIT ;  /* 0x000000000000094d */ /* 0x000fea0003800000 */
[----:B-----5:R-:W-:Y:S01]  /*01c0*/  STG.E.64 desc[UR4][R4.64], R6 ;  /* 0x0000000604007986 */ /* 0x020fe2000c101b04 */
[----:B------:R-:W-:Y:S05]  /*01d0*/  EXIT ;  /* 0x000000000000794d */ /* 0x000fea0003800000 */
.L_x_2:
[----:B------:R-:W-:-:S00]  /*01e0*/  BRA `(.L_x_2) ;  /* 0xfffffffc00fc7947 */ /* 0x000fc0000383ffff */
[----:B------:R-:W-:-:S00]  /*01f0*/  NOP ;  /* 0x0000000000007918 */ /* 0x000fc00000000000 */
        /* <DEDUP_REMOVED lines=8> */
.L_x_3:


//--------------------- .nv.constant0.triton_poi_fused_avg_pool2d_51 --------------------------
	.section	.nv.constant0.triton_poi_fused_avg_pool2d_51,"a",@progbits
	.sectionflags	@""
	.align	4
.nv.constant0.triton_poi_fused_avg_pool2d_51:
	.zero		548
